//
// Generated by NVIDIA NVVM Compiler
//
// Compiler Build ID: CL-36424714
// Cuda compilation tools, release 13.0, V13.0.88
// Based on NVVM 20.0.0
//

.version 9.0
.target sm_100
.address_size 64

	// .globl	_Z22increaseBrightnessCUDAPhS_iii

.visible .entry _Z22increaseBrightnessCUDAPhS_iii(
	.param .u64 .ptr .align 1 _Z22increaseBrightnessCUDAPhS_iii_param_0,
	.param .u64 .ptr .align 1 _Z22increaseBrightnessCUDAPhS_iii_param_1,
	.param .u32 _Z22increaseBrightnessCUDAPhS_iii_param_2,
	.param .u32 _Z22increaseBrightnessCUDAPhS_iii_param_3,
	.param .u32 _Z22increaseBrightnessCUDAPhS_iii_param_4
)
{
	.reg .pred 	%p<4>;
	.reg .b32 	%r<18>;
	.reg .b64 	%rd<8>;

	ld.param.u64 	%rd1, [_Z22increaseBrightnessCUDAPhS_iii_param_0];
	ld.param.u64 	%rd2, [_Z22increaseBrightnessCUDAPhS_iii_param_1];
	ld.param.u32 	%r3, [_Z22increaseBrightnessCUDAPhS_iii_param_2];
	ld.param.u32 	%r5, [_Z22increaseBrightnessCUDAPhS_iii_param_3];
	ld.param.u32 	%r4, [_Z22increaseBrightnessCUDAPhS_iii_param_4];
	mov.u32 	%r7, %ctaid.x;
	mov.u32 	%r8, %ntid.x;
	mov.u32 	%r9, %tid.x;
	mad.lo.s32 	%r1, %r7, %r8, %r9;
	mov.u32 	%r10, %ctaid.y;
	mov.u32 	%r11, %ntid.y;
	mov.u32 	%r12, %tid.y;
	mad.lo.s32 	%r13, %r10, %r11, %r12;
	setp.ge.s32 	%p1, %r1, %r3;
	setp.ge.s32 	%p2, %r13, %r5;
	or.pred  	%p3, %p1, %p2;
	@%p3 bra 	$L__BB0_2;
	cvta.to.global.u64 	%rd3, %rd1;
	cvta.to.global.u64 	%rd4, %rd2;
	mad.lo.s32 	%r14, %r3, %r13, %r1;
	cvt.s64.s32 	%rd5, %r14;
	add.s64 	%rd6, %rd3, %rd5;
	ld.global.u8 	%r15, [%rd6];
	add.s32 	%r16, %r4, %r15;
	min.s32 	%r17, %r16, 255;
	add.s64 	%rd7, %rd4, %rd5;
	st.global.u8 	[%rd7], %r17;
$L__BB0_2:
	ret;

}


// ===== COMPILED SASS (sm_100) =====

	.target	sm_100

	.elftype	@"ET_EXEC"


//--------------------- .note.nv.tkinfo           --------------------------
	.section	.note.nv.tkinfo,"",@"SHT_NOTE"
	.sectionflags	@"SHF_NOTE_NV_TKINFO"
	.tkinfo
        /*0018*/ 	.word	0x00000002
        /*0030*/ 	.string	""
        /*0030*/ 	.string	"ptxas"
        /*0030*/ 	.string	"Cuda compilation tools, release 13.0, V13.0.88"
        /*0030*/ 	.string	"Build cuda_13.0.r13.0/compiler.36424714_0"
        /*0030*/ 	.string	"-arch sm_100 -m 64 "



//--------------------- .note.nv.cuinfo           --------------------------
	.section	.note.nv.cuinfo,"",@"SHT_NOTE"
	.sectionflags	@"SHF_NOTE_NV_CUINFO"
        /*0018*/ 	.short	0x0002
        /*001a*/ 	.short	0x0064
        /*001c*/ 	.short	0x0082
	.zero		2


//--------------------- .nv.info                  --------------------------
	.section	.nv.info,"",@"SHT_CUDA_INFO"
	.align	4


	//----- nvinfo : EIATTR_REGCOUNT
	.align		4
        /*0000*/ 	.byte	0x04, 0x2f
        /*0002*/ 	.short	(.L_1 - .L_0)
	.align		4
.L_0:
        /*0004*/ 	.word	index@(_Z22increaseBrightnessCUDAPhS_iii)
        /*0008*/ 	.word	0x0000000a


	//----- nvinfo : EIATTR_FRAME_SIZE
	.align		4
.L_1:
        /*000c*/ 	.byte	0x04, 0x11
        /*000e*/ 	.short	(.L_3 - .L_2)
	.align		4
.L_2:
        /*0010*/ 	.word	index@(_Z22increaseBrightnessCUDAPhS_iii)
        /*0014*/ 	.word	0x00000000


	//----- nvinfo : EIATTR_MIN_STACK_SIZE
	.align		4
.L_3:
        /*0018*/ 	.byte	0x04, 0x12
        /*001a*/ 	.short	(.L_5 - .L_4)
	.align		4
.L_4:
        /*001c*/ 	.word	index@(_Z22increaseBrightnessCUDAPhS_iii)
        /*0020*/ 	.word	0x00000000
.L_5:


//--------------------- .nv.compat                --------------------------
	.section	.nv.compat,"",@"SHT_CUDA_COMPAT_INFO"
	.align	4
        /*0000*/ 	.byte	0x02, 0x09, 0x00, 0x00, 0x02, 0x02, 0x01, 0x00, 0x02, 0x05, 0x05, 0x00, 0x03, 0x07, 0x01, 0x01
        /*0010*/ 	.byte	0x02, 0x03, 0x00, 0x00, 0x02, 0x06, 0x01, 0x00, 0x04, 0x0b, 0x08, 0x00, 0x09, 0x00, 0x00, 0x00
        /*0020*/ 	.byte	0x00, 0x00, 0x00, 0x00


//--------------------- .nv.info._Z22increaseBrightnessCUDAPhS_iii --------------------------
	.section	.nv.info._Z22increaseBrightnessCUDAPhS_iii,"",@"SHT_CUDA_INFO"
	.sectionflags	@""
	.align	4


	//----- nvinfo : EIATTR_CUDA_API_VERSION
	.align		4
        /*0000*/ 	.byte	0x04, 0x37
        /*0002*/ 	.short	(.L_7 - .L_6)
.L_6:
        /*0004*/ 	.word	0x00000082


	//----- nvinfo : EIATTR_KPARAM_INFO
	.align		4
.L_7:
        /*0008*/ 	.byte	0x04, 0x17
        /*000a*/ 	.short	(.L_9 - .L_8)
.L_8:
        /*000c*/ 	.word	0x00000000
        /*0010*/ 	.short	0x0004
        /*0012*/ 	.short	0x0018
        /*0014*/ 	.byte	0x00, 0xf0, 0x11, 0x00


	//----- nvinfo : EIATTR_KPARAM_INFO
	.align		4
.L_9:
        /*0018*/ 	.byte	0x04, 0x17
        /*001a*/ 	.short	(.L_11 - .L_10)
.L_10:
        /*001c*/ 	.word	0x00000000
        /*0020*/ 	.short	0x0003
        /*0022*/ 	.short	0x0014
        /*0024*/ 	.byte	0x00, 0xf0, 0x11, 0x00


	//----- nvinfo : EIATTR_KPARAM_INFO
	.align		4
.L_11:
        /*0028*/ 	.byte	0x04, 0x17
        /*002a*/ 	.short	(.L_13 - .L_12)
.L_12:
        /*002c*/ 	.word	0x00000000
        /*0030*/ 	.short	0x0002
        /*0032*/ 	.short	0x0010
        /*0034*/ 	.byte	0x00, 0xf0, 0x11, 0x00


	//----- nvinfo : EIATTR_KPARAM_INFO
	.align		4
.L_13:
        /*0038*/ 	.byte	0x04, 0x17
        /*003a*/ 	.short	(.L_15 - .L_14)
.L_14:
        /*003c*/ 	.word	0x00000000
        /*0040*/ 	.short	0x0001
        /*0042*/ 	.short	0x0008
        /*0044*/ 	.byte	0x00, 0xf5, 0x21, 0x00


	//----- nvinfo : EIATTR_KPARAM_INFO
	.align		4
.L_15:
        /*0048*/ 	.byte	0x04, 0x17
        /*004a*/ 	.short	(.L_17 - .L_16)
.L_16:
        /*004c*/ 	.word	0x00000000
        /*0050*/ 	.short	0x0000
        /*0052*/ 	.short	0x0000
        /*0054*/ 	.byte	0x00, 0xf5, 0x21, 0x00


	//----- nvinfo : EIATTR_SPARSE_MMA_MASK
	.align		4
.L_17:
        /*0058*/ 	.byte	0x03, 0x50
        /*005a*/ 	.short	0x0000


	//----- nvinfo : EIATTR_MAXREG_COUNT
	.align		4
        /*005c*/ 	.byte	0x03, 0x1b
        /*005e*/ 	.short	0x00ff


	//----- nvinfo : EIATTR_MERCURY_ISA_VERSION
	.align		4
        /*0060*/ 	.byte	0x03, 0x5f
        /*0062*/ 	.short	0x0101


	//----- nvinfo : EIATTR_VRC_CTA_INIT_COUNT
	.align		4
        /*0064*/ 	.byte	0x02, 0x4a
	.zero		1
	.zero		1


	//----- nvinfo : EIATTR_EXIT_INSTR_OFFSETS
	.align		4
        /*0068*/ 	.byte	0x04, 0x1c
        /*006a*/ 	.short	(.L_19 - .L_18)


	//   ....[0]....
.L_18:
        /*006c*/ 	.word	0x000000c0


	//   ....[1]....
        /*0070*/ 	.word	0x00000190


	//----- nvinfo : EIATTR_CBANK_PARAM_SIZE
	.align		4
.L_19:
        /*0074*/ 	.byte	0x03, 0x19
        /*0076*/ 	.short	0x001c


	//----- nvinfo : EIATTR_PARAM_CBANK
	.align		4
        /*0078*/ 	.byte	0x04, 0x0a
        /*007a*/ 	.short	(.L_21 - .L_20)
	.align		4
.L_20:
        /*007c*/ 	.word	index@(.nv.constant0._Z22increaseBrightnessCUDAPhS_iii)
        /*0080*/ 	.short	0x0380
        /*0082*/ 	.short	0x001c


	//----- nvinfo : EIATTR_SW_WAR
	.align		4
.L_21:
        /*0084*/ 	.byte	0x04, 0x36
        /*0086*/ 	.short	(.L_23 - .L_22)
.L_22:
        /*0088*/ 	.word	0x00000008
.L_23:


//--------------------- .nv.callgraph             --------------------------
	.section	.nv.callgraph,"",@"SHT_CUDA_CALLGRAPH"
	.align	4
	.sectionentsize	8
	.align		4
        /*0000*/ 	.word	0x00000000
	.align		4
        /*0004*/ 	.word	0xffffffff
	.align		4
        /*0008*/ 	.word	0x00000000
	.align		4
        /*000c*/ 	.word	0xfffffffe
	.align		4
        /*0010*/ 	.word	0x00000000
	.align		4
        /*0014*/ 	.word	0xfffffffd
	.align		4
        /*0018*/ 	.word	0x00000000
	.align		4
        /*001c*/ 	.word	0xfffffffc


//--------------------- .text._Z22increaseBrightnessCUDAPhS_iii --------------------------
	.section	.text._Z22increaseBrightnessCUDAPhS_iii,"ax",@progbits
	.align	128
        .global         _Z22increaseBrightnessCUDAPhS_iii
        .type           _Z22increaseBrightnessCUDAPhS_iii,@function
        .size           _Z22increaseBrightnessCUDAPhS_iii,(.L_x_1 - _Z22increaseBrightnessCUDAPhS_iii)
        .other          _Z22increaseBrightnessCUDAPhS_iii,@"STO_CUDA_ENTRY STV_DEFAULT"
_Z22increaseBrightnessCUDAPhS_iii:
.text._Z22increaseBrightnessCUDAPhS_iii:
[----:B------:R-:W-:Y:S01]  /*0000*/  LDC R1, c[0x0][0x37c] ;  /* 0x0000df00ff017b82 */ /* 0x000fe20000000800 */
[----:B------:R-:W0:Y:S07]  /*0010*/  S2R R2, SR_TID.Y ;  /* 0x0000000000027919 */ /* 0x000e2e0000002200 */
[----:B------:R-:W1:Y:S01]  /*0020*/  LDC R0, c[0x0][0x360] ;  /* 0x0000d800ff007b82 */ /* 0x000e620000000800 */
[----:B------:R-:W2:Y:S01]  /*0030*/  LDCU.64 UR6, c[0x0][0x390] ;  /* 0x00007200ff0677ac */ /* 0x000ea20008000a00 */
[----:B------:R-:W1:Y:S06]  /*0040*/  S2R R5, SR_TID.X ;  /* 0x0000000000057919 */ /* 0x000e6c0000002100 */
[----:B------:R-:W0:Y:S08]  /*0050*/  S2UR UR5, SR_CTAID.Y ;  /* 0x00000000000579c3 */ /* 0x000e300000002600 */
[----:B------:R-:W0:Y:S08]  /*0060*/  LDC R3, c[0x0][0x364] ;  /* 0x0000d900ff037b82 */ /* 0x000e300000000800 */
[----:B------:R-:W1:Y:S01]  /*0070*/  S2UR UR4, SR_CTAID.X ;  /* 0x00000000000479c3 */ /* 0x000e620000002500 */
[----:B0-----:R-:W-:-:S05]  /*0080*/  IMAD R3, R3, UR5, R2 ;  /* 0x0000000503037c24 */ /* 0x001fca000f8e0202 */
[----:B--2---:R-:W-:Y:S01]  /*0090*/  ISETP.GE.AND P0, PT, R3, UR7, PT ;  /* 0x0000000703007c0c */ /* 0x004fe2000bf06270 */
[----:B-1----:R-:W-:-:S05]  /*00a0*/  IMAD R0, R0, UR4, R5 ;  /* 0x0000000400007c24 */ /* 0x002fca000f8e0205 */
[----:B------:R-:W-:-:S13]  /*00b0*/  ISETP.GE.OR P0, PT, R0, UR6, P0 ;  /* 0x0000000600007c0c */ /* 0x000fda0008706670 */
[----:B------:R-:W-:Y:S05]  /*00c0*/  @P0 EXIT ;  /* 0x000000000000094d */ /* 0x000fea0003800000 */
[----:B------:R-:W0:Y:S01]  /*00d0*/  LDCU.128 UR8, c[0x0][0x380] ;  /* 0x00007000ff0877ac */ /* 0x000e220008000c00 */
[----:B------:R-:W-:Y:S01]  /*00e0*/  IMAD R0, R3, UR6, R0 ;  /* 0x0000000603007c24 */ /* 0x000fe2000f8e0200 */
[----:B------:R-:W1:Y:S01]  /*00f0*/  LDC R7, c[0x0][0x398] ;  /* 0x0000e600ff077b82 */ /* 0x000e620000000800 */
[----:B------:R-:W2:Y:S03]  /*0100*/  LDCU.64 UR4, c[0x0][0x358] ;  /* 0x00006b00ff0477ac */ /* 0x000ea60008000a00 */
[----:B------:R-:W-:Y:S02]  /*0110*/  SHF.R.S32.HI R5, RZ, 0x1f, R0 ;  /* 0x0000001fff057819 */ /* 0x000fe40000011400 */
[----:B0-----:R-:W-:-:S04]  /*0120*/  IADD3 R2, P0, PT, R0, UR8, RZ ;  /* 0x0000000800027c10 */ /* 0x001fc8000ff1e0ff */
[----:B------:R-:W-:-:S05]  /*0130*/  IADD3.X R3, PT, PT, R5, UR9, RZ, P0, !PT ;  /* 0x0000000905037c10 */ /* 0x000fca00087fe4ff */
[----:B--2---:R-:W1:Y:S01]  /*0140*/  LDG.E.U8 R2, desc[UR4][R2.64] ;  /* 0x0000000402027981 */ /* 0x004e62000c1e1100 */
[----:B------:R-:W-:-:S04]  /*0150*/  IADD3 R4, P0, PT, R0, UR10, RZ ;  /* 0x0000000a00047c10 */ /* 0x000fc8000ff1e0ff */
[----:B------:R-:W-:Y:S02]  /*0160*/  IADD3.X R5, PT, PT, R5, UR11, RZ, P0, !PT ;  /* 0x0000000b05057c10 */ /* 0x000fe400087fe4ff */
[----:B-1----:R-:W-:-:S05]  /*0170*/  VIADDMNMX R7, R2, R7, 0xff, PT ;  /* 0x000000ff02077446 */ /* 0x002fca0003800107 */
[----:B------:R-:W-:Y:S01]  /*0180*/  STG.E.U8 desc[UR4][R4.64], R7 ;  /* 0x0000000704007986 */ /* 0x000fe2000c101104 */
[----:B------:R-:W-:Y:S05]  /*0190*/  EXIT ;  /* 0x000000000000794d */ /* 0x000fea0003800000 */
.L_x_0:
[----:B------:R-:W-:-:S00]  /*01a0*/  BRA `(.L_x_0) ;  /* 0xfffffffc00fc7947 */ /* 0x000fc0000383ffff */
[----:B------:R-:W-:-:S00]  /*01b0*/  NOP ;  /* 0x0000000000007918 */ /* 0x000fc00000000000 */
        /* <DEDUP_REMOVED lines=12> */
.L_x_1:


//--------------------- .nv.shared.reserved.0     --------------------------
	.section	.nv.shared.reserved.0,"aw",@nobits
	.weak		__nv_reservedSMEM_offset_0_alias
	.size		__nv_reservedSMEM_offset_0_alias, 0, 64
	.other		__nv_reservedSMEM_offset_0_alias,@"STO_CUDA_RESERVED_SHARED STV_DEFAULT"
__nv_reservedSMEM_offset_0_alias:
	.zero		0
	.zero		64


//--------------------- .nv.constant0._Z22increaseBrightnessCUDAPhS_iii --------------------------
	.section	.nv.constant0._Z22increaseBrightnessCUDAPhS_iii,"a",@progbits
	.sectionflags	@""
	.align	4
.nv.constant0._Z22increaseBrightnessCUDAPhS_iii:
	.zero		924


//--------------------- SYMBOLS --------------------------

	.type		.nv.reservedSmem.offset0,@object
	.size		.nv.reservedSmem.offset0,0x4
